//
// Generated by NVIDIA NVVM Compiler
//
// Compiler Build ID: CL-36424714
// Cuda compilation tools, release 13.0, V13.0.88
// Based on NVVM 20.0.0
//

.version 9.0
.target sm_100
.address_size 64

	// .globl	_Z3fooP6__halfS0_Pf

.visible .entry _Z3fooP6__halfS0_Pf(
	.param .u64 .ptr .align 1 _Z3fooP6__halfS0_Pf_param_0,
	.param .u64 .ptr .align 1 _Z3fooP6__halfS0_Pf_param_1,
	.param .u64 .ptr .align 1 _Z3fooP6__halfS0_Pf_param_2
)
{
	.reg .b32 	%r<42>;
	.reg .b32 	%f<18>;
	.reg .b64 	%rd<17>;

	ld.param.u64 	%rd1, [_Z3fooP6__halfS0_Pf_param_0];
	ld.param.u64 	%rd2, [_Z3fooP6__halfS0_Pf_param_1];
	ld.param.u64 	%rd3, [_Z3fooP6__halfS0_Pf_param_2];
	mov.u32 	%r1, %ctaid.x;
	shl.b32 	%r2, %r1, 4;
	and.b32  	%r3, %r2, 16;
	shl.b32 	%r4, %r1, 8;
	and.b32  	%r5, %r4, 2147483136;
	cvta.to.global.u64 	%rd4, %rd1;
	cvta.to.global.u64 	%rd5, %rd2;
	shl.b32 	%r6, %r1, 9;
	cvt.u64.u32 	%rd6, %r6;
	and.b64  	%rd7, %rd6, 4294966272;
	add.s64 	%rd8, %rd4, %rd7;
	mov.b32 	%r7, 32;
	wmma.load.a.sync.aligned.row.m16n16k16.global.f16 	{%r8, %r9, %r10, %r11, %r12, %r13, %r14, %r15}, [%rd8], %r7;
	shl.b32 	%r16, %r1, 5;
	cvt.u64.u32 	%rd9, %r16;
	and.b64  	%rd10, %rd9, 32;
	add.s64 	%rd11, %rd5, %rd10;
	wmma.load.b.sync.aligned.row.m16n16k16.global.f16 	{%r17, %r18, %r19, %r20, %r21, %r22, %r23, %r24}, [%rd11], %r7;
	mov.f32 	%f1, 0f00000000;
	wmma.mma.sync.aligned.row.row.m16n16k16.f32.f32 {%f2, %f3, %f4, %f5, %f6, %f7, %f8, %f9}, {%r8, %r9, %r10, %r11, %r12, %r13, %r14, %r15}, {%r17, %r18, %r19, %r20, %r21, %r22, %r23, %r24}, {%f1, %f1, %f1, %f1, %f1, %f1, %f1, %f1};
	add.s64 	%rd12, %rd8, 32;
	wmma.load.a.sync.aligned.row.m16n16k16.global.f16 	{%r25, %r26, %r27, %r28, %r29, %r30, %r31, %r32}, [%rd12], %r7;
	add.s64 	%rd13, %rd11, 1024;
	wmma.load.b.sync.aligned.row.m16n16k16.global.f16 	{%r33, %r34, %r35, %r36, %r37, %r38, %r39, %r40}, [%rd13], %r7;
	wmma.mma.sync.aligned.row.row.m16n16k16.f32.f32 {%f10, %f11, %f12, %f13, %f14, %f15, %f16, %f17}, {%r25, %r26, %r27, %r28, %r29, %r30, %r31, %r32}, {%r33, %r34, %r35, %r36, %r37, %r38, %r39, %r40}, {%f2, %f3, %f4, %f5, %f6, %f7, %f8, %f9};
	cvta.to.global.u64 	%rd14, %rd3;
	or.b32  	%r41, %r5, %r3;
	mul.wide.u32 	%rd15, %r41, 4;
	add.s64 	%rd16, %rd14, %rd15;
	wmma.store.d.sync.aligned.row.m16n16k16.global.f32 	[%rd16], {%f10, %f11, %f12, %f13, %f14, %f15, %f16, %f17}, %r7;
	ret;

}


// ===== COMPILED SASS (sm_100) =====

	.target	sm_100

	.elftype	@"ET_EXEC"


//--------------------- .note.nv.tkinfo           --------------------------
	.section	.note.nv.tkinfo,"",@"SHT_NOTE"
	.sectionflags	@"SHF_NOTE_NV_TKINFO"
	.tkinfo
        /*0018*/ 	.word	0x00000002
        /*0030*/ 	.string	""
        /*0030*/ 	.string	"ptxas"
        /*0030*/ 	.string	"Cuda compilation tools, release 13.0, V13.0.88"
        /*0030*/ 	.string	"Build cuda_13.0.r13.0/compiler.36424714_0"
        /*0030*/ 	.string	"-arch sm_100 -m 64 "



//--------------------- .note.nv.cuinfo           --------------------------
	.section	.note.nv.cuinfo,"",@"SHT_NOTE"
	.sectionflags	@"SHF_NOTE_NV_CUINFO"
        /*0018*/ 	.short	0x0002
        /*001a*/ 	.short	0x0064
        /*001c*/ 	.short	0x0082
	.zero		2


//--------------------- .nv.info                  --------------------------
	.section	.nv.info,"",@"SHT_CUDA_INFO"
	.align	4


	//----- nvinfo : EIATTR_REGCOUNT
	.align		4
        /*0000*/ 	.byte	0x04, 0x2f
        /*0002*/ 	.short	(.L_1 - .L_0)
	.align		4
.L_0:
        /*0004*/ 	.word	index@(_Z3fooP6__halfS0_Pf)
        /*0008*/ 	.word	0x0000001b


	//----- nvinfo : EIATTR_FRAME_SIZE
	.align		4
.L_1:
        /*000c*/ 	.byte	0x04, 0x11
        /*000e*/ 	.short	(.L_3 - .L_2)
	.align		4
.L_2:
        /*0010*/ 	.word	index@(_Z3fooP6__halfS0_Pf)
        /*0014*/ 	.word	0x00000000


	//----- nvinfo : EIATTR_MIN_STACK_SIZE
	.align		4
.L_3:
        /*0018*/ 	.byte	0x04, 0x12
        /*001a*/ 	.short	(.L_5 - .L_4)
	.align		4
.L_4:
        /*001c*/ 	.word	index@(_Z3fooP6__halfS0_Pf)
        /*0020*/ 	.word	0x00000000
.L_5:


//--------------------- .nv.compat                --------------------------
	.section	.nv.compat,"",@"SHT_CUDA_COMPAT_INFO"
	.align	4
        /*0000*/ 	.byte	0x02, 0x09, 0x00, 0x00, 0x02, 0x02, 0x01, 0x00, 0x02, 0x05, 0x05, 0x00, 0x03, 0x07, 0x01, 0x01
        /*0010*/ 	.byte	0x02, 0x03, 0x00, 0x00, 0x02, 0x06, 0x01, 0x00, 0x04, 0x0b, 0x08, 0x00, 0x09, 0x00, 0x00, 0x00
        /*0020*/ 	.byte	0x00, 0x00, 0x00, 0x00


//--------------------- .nv.info._Z3fooP6__halfS0_Pf --------------------------
	.section	.nv.info._Z3fooP6__halfS0_Pf,"",@"SHT_CUDA_INFO"
	.sectionflags	@""
	.align	4


	//----- nvinfo : EIATTR_CUDA_API_VERSION
	.align		4
        /*0000*/ 	.byte	0x04, 0x37
        /*0002*/ 	.short	(.L_7 - .L_6)
.L_6:
        /*0004*/ 	.word	0x00000082


	//----- nvinfo : EIATTR_KPARAM_INFO
	.align		4
.L_7:
        /*0008*/ 	.byte	0x04, 0x17
        /*000a*/ 	.short	(.L_9 - .L_8)
.L_8:
        /*000c*/ 	.word	0x00000000
        /*0010*/ 	.short	0x0002
        /*0012*/ 	.short	0x0010
        /*0014*/ 	.byte	0x00, 0xf5, 0x21, 0x00


	//----- nvinfo : EIATTR_KPARAM_INFO
	.align		4
.L_9:
        /*0018*/ 	.byte	0x04, 0x17
        /*001a*/ 	.short	(.L_11 - .L_10)
.L_10:
        /*001c*/ 	.word	0x00000000
        /*0020*/ 	.short	0x0001
        /*0022*/ 	.short	0x0008
        /*0024*/ 	.byte	0x00, 0xf5, 0x21, 0x00


	//----- nvinfo : EIATTR_KPARAM_INFO
	.align		4
.L_11:
        /*0028*/ 	.byte	0x04, 0x17
        /*002a*/ 	.short	(.L_13 - .L_12)
.L_12:
        /*002c*/ 	.word	0x00000000
        /*0030*/ 	.short	0x0000
        /*0032*/ 	.short	0x0000
        /*0034*/ 	.byte	0x00, 0xf5, 0x21, 0x00


	//----- nvinfo : EIATTR_SPARSE_MMA_MASK
	.align		4
.L_13:
        /*0038*/ 	.byte	0x03, 0x50
        /*003a*/ 	.short	0x0000


	//----- nvinfo : EIATTR_WMMA_USED
	.align		4
        /*003c*/ 	.byte	0x01, 0x2b
	.zero		2


	//----- nvinfo : EIATTR_MAXREG_COUNT
	.align		4
        /*0040*/ 	.byte	0x03, 0x1b
        /*0042*/ 	.short	0x00ff


	//----- nvinfo : EIATTR_MERCURY_ISA_VERSION
	.align		4
        /*0044*/ 	.byte	0x03, 0x5f
        /*0046*/ 	.short	0x0101


	//----- nvinfo : EIATTR_VRC_CTA_INIT_COUNT
	.align		4
        /*0048*/ 	.byte	0x02, 0x4a
	.zero		1
	.zero		1


	//----- nvinfo : EIATTR_EXIT_INSTR_OFFSETS
	.align		4
        /*004c*/ 	.byte	0x04, 0x1c
        /*004e*/ 	.short	(.L_15 - .L_14)


	//   ....[0]....
.L_14:
        /*0050*/ 	.word	0x000003d0


	//----- nvinfo : EIATTR_CBANK_PARAM_SIZE
	.align		4
.L_15:
        /*0054*/ 	.byte	0x03, 0x19
        /*0056*/ 	.short	0x0018


	//----- nvinfo : EIATTR_PARAM_CBANK
	.align		4
        /*0058*/ 	.byte	0x04, 0x0a
        /*005a*/ 	.short	(.L_17 - .L_16)
	.align		4
.L_16:
        /*005c*/ 	.word	index@(.nv.constant0._Z3fooP6__halfS0_Pf)
        /*0060*/ 	.short	0x0380
        /*0062*/ 	.short	0x0018


	//----- nvinfo : EIATTR_SW_WAR
	.align		4
.L_17:
        /*0064*/ 	.byte	0x04, 0x36
        /*0066*/ 	.short	(.L_19 - .L_18)
.L_18:
        /*0068*/ 	.word	0x00000008
.L_19:


//--------------------- .nv.callgraph             --------------------------
	.section	.nv.callgraph,"",@"SHT_CUDA_CALLGRAPH"
	.align	4
	.sectionentsize	8
	.align		4
        /*0000*/ 	.word	0x00000000
	.align		4
        /*0004*/ 	.word	0xffffffff
	.align		4
        /*0008*/ 	.word	0x00000000
	.align		4
        /*000c*/ 	.word	0xfffffffe
	.align		4
        /*0010*/ 	.word	0x00000000
	.align		4
        /*0014*/ 	.word	0xfffffffd
	.align		4
        /*0018*/ 	.word	0x00000000
	.align		4
        /*001c*/ 	.word	0xfffffffc


//--------------------- .text._Z3fooP6__halfS0_Pf --------------------------
	.section	.text._Z3fooP6__halfS0_Pf,"ax",@progbits
	.align	128
        .global         _Z3fooP6__halfS0_Pf
        .type           _Z3fooP6__halfS0_Pf,@function
        .size           _Z3fooP6__halfS0_Pf,(.L_x_1 - _Z3fooP6__halfS0_Pf)
        .other          _Z3fooP6__halfS0_Pf,@"STO_CUDA_ENTRY STV_DEFAULT"
_Z3fooP6__halfS0_Pf:
.text._Z3fooP6__halfS0_Pf:
[----:B------:R-:W-:Y:S01]  /*0000*/  LDC R1, c[0x0][0x37c] ;  /* 0x0000df00ff017b82 */ /* 0x000fe20000000800 */
[----:B------:R-:W0:Y:S07]  /*0010*/  S2R R5, SR_LANEID ;  /* 0x0000000000057919 */ /* 0x000e2e0000000000 */
[----:B------:R-:W1:Y:S01]  /*0020*/  S2UR UR6, SR_CTAID.X ;  /* 0x00000000000679c3 */ /* 0x000e620000002500 */
[----:B------:R-:W2:Y:S01]  /*0030*/  LDCU.128 UR8, c[0x0][0x380] ;  /* 0x00007000ff0877ac */ /* 0x000ea20008000c00 */
[----:B------:R-:W-:Y:S01]  /*0040*/  IMAD.MOV.U32 R3, RZ, RZ, RZ ;  /* 0x000000ffff037224 */ /* 0x000fe200078e00ff */
[----:B------:R-:W3:Y:S01]  /*0050*/  LDCU.64 UR12, c[0x0][0x358] ;  /* 0x00006b00ff0c77ac */ /* 0x000ee20008000a00 */
[----:B-1----:R-:W-:-:S04]  /*0060*/  USHF.L.U32 UR4, UR6, 0x5, URZ ;  /* 0x0000000506047899 */ /* 0x002fc800080006ff */
[----:B------:R-:W-:Y:S01]  /*0070*/  ULOP3.LUT UR4, UR4, 0x20, URZ, 0xc0, !UPT ;  /* 0x0000002004047892 */ /* 0x000fe2000f8ec0ff */
[----:B0-----:R-:W-:-:S03]  /*0080*/  LOP3.LUT R2, R5, 0x3, RZ, 0xc0, !PT ;  /* 0x0000000305027812 */ /* 0x001fc600078ec0ff */
[----:B--2---:R-:W-:Y:S01]  /*0090*/  UIADD3 UR4, UP0, UPT, UR4, UR10, URZ ;  /* 0x0000000a04047290 */ /* 0x004fe2000ff1e0ff */
[----:B------:R-:W-:-:S03]  /*00a0*/  SHF.R.U32.HI R5, RZ, 0x2, R5 ;  /* 0x00000002ff057819 */ /* 0x000fc60000011605 */
[----:B------:R-:W-:Y:S02]  /*00b0*/  UIADD3.X UR5, UPT, UPT, URZ, UR11, URZ, UP0, !UPT ;  /* 0x0000000bff057290 */ /* 0x000fe400087fe4ff */
[----:B------:R-:W-:-:S03]  /*00c0*/  IMAD.WIDE.U32 R2, R5, 0x10, R2 ;  /* 0x0000001005027825 */ /* 0x000fc600078e0002 */
[----:B------:R-:W-:Y:S01]  /*00d0*/  LEA R10, P0, R2, UR4, 0x2 ;  /* 0x00000004020a7c11 */ /* 0x000fe2000f8010ff */
[----:B------:R-:W-:-:S03]  /*00e0*/  USHF.L.U32 UR4, UR6, 0x9, URZ ;  /* 0x0000000906047899 */ /* 0x000fc600080006ff */
[----:B------:R-:W-:Y:S01]  /*00f0*/  LEA.HI.X R11, R2, UR5, R3, 0x2, P0 ;  /* 0x00000005020b7c11 */ /* 0x000fe200080f1403 */
[----:B------:R-:W-:-:S04]  /*0100*/  ULOP3.LUT UR4, UR4, 0xfffffc00, URZ, 0xc0, !UPT ;  /* 0xfffffc0004047892 */ /* 0x000fc8000f8ec0ff */
[----:B---3--:R-:W2:Y:S04]  /*0110*/  LDG.E R0, desc[UR12][R10.64] ;  /* 0x0000000c0a007981 */ /* 0x008ea8000c1e1900 */
[----:B------:R-:W3:Y:S01]  /*0120*/  LDG.E R24, desc[UR12][R10.64+0x200] ;  /* 0x0002000c0a187981 */ /* 0x000ee2000c1e1900 */
[----:B------:R-:W-:-:S03]  /*0130*/  UIADD3 UR4, UP0, UPT, UR4, UR8, URZ ;  /* 0x0000000804047290 */ /* 0x000fc6000ff1e0ff */
[----:B------:R-:W4:Y:S01]  /*0140*/  LDG.E R20, desc[UR12][R10.64+0x10] ;  /* 0x0000100c0a147981 */ /* 0x000f22000c1e1900 */
[----:B------:R-:W-:-:S03]  /*0150*/  UIADD3.X UR5, UPT, UPT, URZ, UR9, URZ, UP0, !UPT ;  /* 0x00000009ff057290 */ /* 0x000fc600087fe4ff */
[----:B------:R-:W5:Y:S01]  /*0160*/  LDG.E R21, desc[UR12][R10.64+0x210] ;  /* 0x0002100c0a157981 */ /* 0x000f62000c1e1900 */
[----:B------:R-:W-:-:S03]  /*0170*/  LEA R22, P0, R2, UR4, 0x2 ;  /* 0x0000000402167c11 */ /* 0x000fc6000f8010ff */
[----:B------:R-:W5:Y:S01]  /*0180*/  LDG.E R16, desc[UR12][R10.64+0x400] ;  /* 0x0004000c0a107981 */ /* 0x000f62000c1e1900 */
[----:B------:R-:W-:-:S03]  /*0190*/  LEA.HI.X R23, R2, UR5, R3, 0x2, P0 ;  /* 0x0000000502177c11 */ /* 0x000fc600080f1403 */
[----:B------:R-:W5:Y:S01]  /*01a0*/  LDG.E R17, desc[UR12][R10.64+0x600] ;  /* 0x0006000c0a117981 */ /* 0x000f62000c1e1900 */
[----:B------:R-:W0:Y:S03]  /*01b0*/  LDCU.64 UR4, c[0x0][0x390] ;  /* 0x00007200ff0477ac */ /* 0x000e260008000a00 */
[----:B------:R-:W5:Y:S04]  /*01c0*/  LDG.E R18, desc[UR12][R10.64+0x410] ;  /* 0x0004100c0a127981 */ /* 0x000f68000c1e1900 */
        /* <DEDUP_REMOVED lines=8> */
[----:B------:R-:W5:Y:S01]  /*0250*/  LDG.E R7, desc[UR12][R22.64+0x230] ;  /* 0x0002300c16077981 */ /* 0x000f62000c1e1900 */
[----:B------:R-:W-:-:S02]  /*0260*/  USHF.L.U32 UR7, UR6, 0x8, URZ ;  /* 0x0000000806077899 */ /* 0x000fc400080006ff */
[----:B------:R-:W-:Y:S02]  /*0270*/  USHF.L.U32 UR6, UR6, 0x4, URZ ;  /* 0x0000000406067899 */ /* 0x000fe400080006ff */
[----:B------:R-:W-:-:S04]  /*0280*/  ULOP3.LUT UR7, UR7, 0x7ffffe00, URZ, 0xc0, !UPT ;  /* 0x7ffffe0007077892 */ /* 0x000fc8000f8ec0ff */
[----:B------:R-:W-:-:S04]  /*0290*/  ULOP3.LUT UR6, UR7, 0x10, UR6, 0xf8, !UPT ;  /* 0x0000001007067892 */ /* 0x000fc8000f8ef806 */
[----:B0-----:R-:W-:Y:S01]  /*02a0*/  UIMAD.WIDE.U32 UR4, UR6, 0x4, UR4 ;  /* 0x00000004060478a5 */ /* 0x001fe2000f8e0004 */
[----:B--2---:R-:W-:Y:S04]  /*02b0*/  MOVM.16.MT88 R8, R0 ;  /* 0x000000000008723a */ /* 0x004fe80000000000 */
[----:B---3--:R-:W0:Y:S04]  /*02c0*/  MOVM.16.MT88 R9, R24 ;  /* 0x000000001809723a */ /* 0x008e280000000000 */
[----:B----4-:R-:W-:Y:S04]  /*02d0*/  MOVM.16.MT88 R20, R20 ;  /* 0x000000001414723a */ /* 0x010fe80000000000 */
[----:B-----5:R-:W1:Y:S04]  /*02e0*/  MOVM.16.MT88 R21, R21 ;  /* 0x000000001515723a */ /* 0x020e680000000000 */
[----:B------:R-:W-:Y:S04]  /*02f0*/  MOVM.16.MT88 R16, R16 ;  /* 0x000000001010723a */ /* 0x000fe80000000000 */
[----:B------:R-:W2:Y:S04]  /*0300*/  MOVM.16.MT88 R17, R17 ;  /* 0x000000001111723a */ /* 0x000ea80000000000 */
[----:B------:R-:W-:Y:S04]  /*0310*/  MOVM.16.MT88 R18, R18 ;  /* 0x000000001212723a */ /* 0x000fe80000000000 */
[----:B------:R-:W3:Y:S01]  /*0320*/  MOVM.16.MT88 R19, R19 ;  /* 0x000000001313723a */ /* 0x000ee20000000000 */
[C---:B0-----:R-:W-:Y:S08]  /*0330*/  HMMA.16816.F32 R8, R12.reuse, R8, RZ ;  /* 0x000000080c08723c */ /* 0x041ff000000018ff */
[----:B-1----:R-:W-:-:S12]  /*0340*/  HMMA.16816.F32 R12, R12, R20, RZ ;  /* 0x000000140c0c723c */ /* 0x002fd800000018ff */
[C---:B--2---:R-:W-:Y:S08]  /*0350*/  HMMA.16816.F32 R8, R4.reuse, R16, R8 ;  /* 0x000000100408723c */ /* 0x044ff00000001808 */
[----:B---3--:R-:W-:Y:S01]  /*0360*/  HMMA.16816.F32 R12, R4, R18, R12 ;  /* 0x00000012040c723c */ /* 0x008fe2000000180c */
[----:B------:R-:W-:-:S04]  /*0370*/  LEA R4, P0, R2, UR4, 0x3 ;  /* 0x0000000402047c11 */ /* 0x000fc8000f8018ff */
[----:B------:R-:W-:-:S06]  /*0380*/  LEA.HI.X R5, R2, UR5, R3, 0x3, P0 ;  /* 0x0000000502057c11 */ /* 0x000fcc00080f1c03 */
[----:B------:R-:W-:Y:S04]  /*0390*/  STG.E.64 desc[UR12][R4.64], R8 ;  /* 0x0000000804007986 */ /* 0x000fe8000c101b0c */
[----:B------:R-:W-:Y:S04]  /*03a0*/  STG.E.64 desc[UR12][R4.64+0x400], R10 ;  /* 0x0004000a04007986 */ /* 0x000fe8000c101b0c */
[----:B------:R-:W-:Y:S04]  /*03b0*/  STG.E.64 desc[UR12][R4.64+0x20], R12 ;  /* 0x0000200c04007986 */ /* 0x000fe8000c101b0c */
[----:B------:R-:W-:Y:S01]  /*03c0*/  STG.E.64 desc[UR12][R4.64+0x420], R14 ;  /* 0x0004200e04007986 */ /* 0x000fe2000c101b0c */
[----:B------:R-:W-:Y:S05]  /*03d0*/  EXIT ;  /* 0x000000000000794d */ /* 0x000fea0003800000 */
.L_x_0:
[----:B------:R-:W-:-:S00]  /*03e0*/  BRA `(.L_x_0) ;  /* 0xfffffffc00fc7947 */ /* 0x000fc0000383ffff */
[----:B------:R-:W-:-:S00]  /*03f0*/  NOP ;  /* 0x0000000000007918 */ /* 0x000fc00000000000 */
        /* <DEDUP_REMOVED lines=8> */
.L_x_1:


//--------------------- .nv.shared.reserved.0     --------------------------
	.section	.nv.shared.reserved.0,"aw",@nobits
	.weak		__nv_reservedSMEM_offset_0_alias
	.size		__nv_reservedSMEM_offset_0_alias, 0, 64
	.other		__nv_reservedSMEM_offset_0_alias,@"STO_CUDA_RESERVED_SHARED STV_DEFAULT"
__nv_reservedSMEM_offset_0_alias:
	.zero		0
	.zero		64


//--------------------- .nv.constant0._Z3fooP6__halfS0_Pf --------------------------
	.section	.nv.constant0._Z3fooP6__halfS0_Pf,"a",@progbits
	.sectionflags	@""
	.align	4
.nv.constant0._Z3fooP6__halfS0_Pf:
	.zero		920


//--------------------- SYMBOLS --------------------------

	.type		.nv.reservedSmem.offset0,@object
	.size		.nv.reservedSmem.offset0,0x4
